	.headerflags	@"EF_CUDA_TEXMODE_UNIFIED EF_CUDA_64BIT_ADDRESS EF_CUDA_ACCELERATORS EF_CUDA_SM90 EF_CUDA_VIRTUAL_SM(EF_CUDA_SM90)"
	.elftype	@"ET_EXEC"


//--------------------- .nv.info                  --------------------------
	.section	.nv.info,"",@"SHT_CUDA_INFO"
	.align	4


	//----- nvinfo : EIATTR_REGCOUNT
	.align		4
        /*0000*/ 	.byte	0x04, 0x2f
        /*0002*/ 	.short	(.L_1 - .L_0)
	.align		4
.L_0:
        /*0004*/ 	.word	index@(triton_poi_fused_cat_67)
        /*0008*/ 	.word	0x00000016


	//----- nvinfo : EIATTR_MIN_STACK_SIZE
	.align		4
.L_1:
        /*000c*/ 	.byte	0x04, 0x12
        /*000e*/ 	.short	(.L_3 - .L_2)
	.align		4
.L_2:
        /*0010*/ 	.word	index@(triton_poi_fused_cat_67)
        /*0014*/ 	.word	0x00000000


	//----- nvinfo : EIATTR_FRAME_SIZE
	.align		4
.L_3:
        /*0018*/ 	.byte	0x04, 0x11
        /*001a*/ 	.short	(.L_5 - .L_4)
	.align		4
.L_4:
        /*001c*/ 	.word	index@(triton_poi_fused_cat_67)
        /*0020*/ 	.word	0x00000000


	//----- nvinfo : EIATTR_MIN_STACK_SIZE
	.align		4
.L_5:
        /*0024*/ 	.byte	0x04, 0x12
        /*0026*/ 	.short	(.L_7 - .L_6)
	.align		4
.L_6:
        /*0028*/ 	.word	index@(triton_poi_fused_cat_67)
        /*002c*/ 	.word	0x00000000
.L_7:


//--------------------- .nv.info.triton_poi_fused_cat_67 --------------------------
	.section	.nv.info.triton_poi_fused_cat_67,"",@"SHT_CUDA_INFO"
	.sectionflags	@""
	.align	4


	//----- nvinfo : EIATTR_CUDA_API_VERSION
	.align		4
        /*0000*/ 	.byte	0x04, 0x37
        /*0002*/ 	.short	(.L_9 - .L_8)
.L_8:
        /*0004*/ 	.word	0x0000007c


	//----- nvinfo : EIATTR_KPARAM_INFO
	.align		4
.L_9:
        /*0008*/ 	.byte	0x04, 0x17
        /*000a*/ 	.short	(.L_11 - .L_10)
.L_10:
        /*000c*/ 	.word	0x00000000
        /*0010*/ 	.short	0x0005
        /*0012*/ 	.short	0x0028
        /*0014*/ 	.byte	0x00, 0xf0, 0x11, 0x00


	//----- nvinfo : EIATTR_KPARAM_INFO
	.align		4
.L_11:
        /*0018*/ 	.byte	0x04, 0x17
        /*001a*/ 	.short	(.L_13 - .L_12)
.L_12:
        /*001c*/ 	.word	0x00000000
        /*0020*/ 	.short	0x0004
        /*0022*/ 	.short	0x0020
        /*0024*/ 	.byte	0x00, 0xf4, 0x21, 0x00


	//----- nvinfo : EIATTR_KPARAM_INFO
	.align		4
.L_13:
        /*0028*/ 	.byte	0x04, 0x17
        /*002a*/ 	.short	(.L_15 - .L_14)
.L_14:
        /*002c*/ 	.word	0x00000000
        /*0030*/ 	.short	0x0003
        /*0032*/ 	.short	0x0018
        /*0034*/ 	.byte	0x00, 0xf4, 0x21, 0x00


	//----- nvinfo : EIATTR_KPARAM_INFO
	.align		4
.L_15:
        /*0038*/ 	.byte	0x04, 0x17
        /*003a*/ 	.short	(.L_17 - .L_16)
.L_16:
        /*003c*/ 	.word	0x00000000
        /*0040*/ 	.short	0x0002
        /*0042*/ 	.short	0x0010
        /*0044*/ 	.byte	0x00, 0xf4, 0x21, 0x00


	//----- nvinfo : EIATTR_KPARAM_INFO
	.align		4
.L_17:
        /*0048*/ 	.byte	0x04, 0x17
        /*004a*/ 	.short	(.L_19 - .L_18)
.L_18:
        /*004c*/ 	.word	0x00000000
        /*0050*/ 	.short	0x0001
        /*0052*/ 	.short	0x0008
        /*0054*/ 	.byte	0x00, 0xf4, 0x21, 0x00


	//----- nvinfo : EIATTR_KPARAM_INFO
	.align		4
.L_19:
        /*0058*/ 	.byte	0x04, 0x17
        /*005a*/ 	.short	(.L_21 - .L_20)
.L_20:
        /*005c*/ 	.word	0x00000000
        /*0060*/ 	.short	0x0000
        /*0062*/ 	.short	0x0000
        /*0064*/ 	.byte	0x00, 0xf4, 0x21, 0x00


	//----- nvinfo : EIATTR_SPARSE_MMA_MASK
	.align		4
.L_21:
        /*0068*/ 	.byte	0x03, 0x50
        /*006a*/ 	.short	0x0000


	//----- nvinfo : EIATTR_MAXREG_COUNT
	.align		4
        /*006c*/ 	.byte	0x03, 0x1b
        /*006e*/ 	.short	0x00ff


	//----- nvinfo : EIATTR_EXIT_INSTR_OFFSETS
	.align		4
        /*0070*/ 	.byte	0x04, 0x1c
        /*0072*/ 	.short	(.L_23 - .L_22)


	//   ....[0]....
.L_22:
        /*0074*/ 	.word	0x000001e0


	//----- nvinfo : EIATTR_REQNTID
	.align		4
.L_23:
        /*0078*/ 	.byte	0x04, 0x10
        /*007a*/ 	.short	(.L_25 - .L_24)
.L_24:
        /*007c*/ 	.word	0x00000080
        /*0080*/ 	.word	0x00000001
        /*0084*/ 	.word	0x00000001


	//----- nvinfo : EIATTR_CBANK_PARAM_SIZE
	.align		4
.L_25:
        /*0088*/ 	.byte	0x03, 0x19
        /*008a*/ 	.short	0x002c


	//----- nvinfo : EIATTR_PARAM_CBANK
	.align		4
        /*008c*/ 	.byte	0x04, 0x0a
        /*008e*/ 	.short	(.L_27 - .L_26)
	.align		4
.L_26:
        /*0090*/ 	.word	index@(.nv.constant0.triton_poi_fused_cat_67)
        /*0094*/ 	.short	0x0210
        /*0096*/ 	.short	0x002c


	//----- nvinfo : EIATTR_SW_WAR
	.align		4
.L_27:
        /*0098*/ 	.byte	0x04, 0x36
        /*009a*/ 	.short	(.L_29 - .L_28)
.L_28:
        /*009c*/ 	.word	0x00000008
.L_29:


//--------------------- .nv.callgraph             --------------------------
	.section	.nv.callgraph,"",@"SHT_CUDA_CALLGRAPH"
	.align	4
	.sectionentsize	8
	.align		4
        /*0000*/ 	.word	0x00000000
	.align		4
        /*0004*/ 	.word	0xffffffff
	.align		4
        /*0008*/ 	.word	0x00000000
	.align		4
        /*000c*/ 	.word	0xfffffffe
	.align		4
        /*0010*/ 	.word	0x00000000
	.align		4
        /*0014*/ 	.word	0xfffffffd
	.align		4
        /*0018*/ 	.word	0x00000000
	.align		4
        /*001c*/ 	.word	0xfffffffc


//--------------------- .text.triton_poi_fused_cat_67 --------------------------
	.section	.text.triton_poi_fused_cat_67,"ax",@progbits
	.align	128
        .global         triton_poi_fused_cat_67
        .type           triton_poi_fused_cat_67,@function
        .size           triton_poi_fused_cat_67,(.L_x_1 - triton_poi_fused_cat_67)
        .other          triton_poi_fused_cat_67,@"STO_CUDA_ENTRY STV_DEFAULT"
triton_poi_fused_cat_67:
.text.triton_poi_fused_cat_67:
[----:B------:R-:W-:Y:S01]  /*0000*/  LDC R1, c[0x0][0x28] ;  /* 0x00000a00ff017b82 */ /* 0x000fe20000000800 */
[----:B------:R-:W1:Y:S07]  /*0010*/  S2R R0, SR_TID.X ;  /* 0x0000000000007919 */ /* 0x000e6e0000002100 */
[----:B------:R-:W2:Y:S01]  /*0020*/  LDC.64 R2, c[0x0][0x210] ;  /* 0x00008400ff027b82 */ /* 0x000ea20000000a00 */
[----:B------:R-:W-:Y:S01]  /*0030*/  ULDC.64 UR4, c[0x0][0x208] ;  /* 0x0000820000047ab9 */ /* 0x000fe20000000a00 */
[----:B------:R-:W3:Y:S06]  /*0040*/  S2R R13, SR_CTAID.X ;  /* 0x00000000000d7919 */ /* 0x000eec0000002500 */
[----:B------:R-:W4:Y:S08]  /*0050*/  LDC.64 R6, c[0x0][0x218] ;  /* 0x00008600ff067b82 */ /* 0x000f300000000a00 */
[----:B------:R-:W5:Y:S08]  /*0060*/  LDC.64 R8, c[0x0][0x220] ;  /* 0x00008800ff087b82 */ /* 0x000f700000000a00 */
[----:B------:R-:W4:Y:S01]  /*0070*/  LDC.64 R10, c[0x0][0x228] ;  /* 0x00008a00ff0a7b82 */ /* 0x000f220000000a00 */
[----:B-1----:R-:W-:-:S04]  /*0080*/  SHF.L.U32 R0, R0, 0x1, RZ ;  /* 0x0000000100007819 */ /* 0x002fc800000006ff */
[----:B------:R-:W-:-:S04]  /*0090*/  LOP3.LUT R0, R0, 0xfe, RZ, 0xc0, !PT ;  /* 0x000000fe00007812 */ /* 0x000fc800078ec0ff */
[----:B---3--:R-:W-:-:S05]  /*00a0*/  LEA R13, R13, R0, 0x8 ;  /* 0x000000000d0d7211 */ /* 0x008fca00078e40ff */
[----:B--2---:R-:W-:-:S06]  /*00b0*/  IMAD.WIDE R2, R13, 0x4, R2 ;  /* 0x000000040d027825 */ /* 0x004fcc00078e0202 */
[----:B------:R-:W2:Y:S01]  /*00c0*/  LDG.E.64 R2, desc[UR4][R2.64] ;  /* 0x0000000402027981 */ /* 0x000ea2000c1e1b00 */
[----:B------:R-:W-:-:S05]  /*00d0*/  IMAD.HI R0, R13, 0x2aaaaaab, RZ ;  /* 0x2aaaaaab0d007827 */ /* 0x000fca00078e02ff */
[----:B------:R-:W-:-:S04]  /*00e0*/  SHF.R.U32.HI R5, RZ, 0x1f, R0 ;  /* 0x0000001fff057819 */ /* 0x000fc80000011600 */
[----:B------:R-:W-:Y:S02]  /*00f0*/  LEA.HI.SX32 R0, R0, R5, 0x17 ;  /* 0x0000000500007211 */ /* 0x000fe400078fbaff */
[----:B------:R-:W1:Y:S03]  /*0100*/  LDC.64 R4, c[0x0][0x230] ;  /* 0x00008c00ff047b82 */ /* 0x000e660000000a00 */
[----:B------:R-:W-:-:S04]  /*0110*/  IMAD R13, R0, -0xc00, R13 ;  /* 0xfffff400000d7824 */ /* 0x000fc800078e020d */
[----:B------:R-:W-:-:S04]  /*0120*/  IMAD R13, R0, 0x10200, R13 ;  /* 0x00010200000d7824 */ /* 0x000fc800078e020d */
[----:B------:R-:W-:Y:S02]  /*0130*/  IMAD R15, R0, 0xc00, R13 ;  /* 0x00000c00000f7824 */ /* 0x000fe400078e020d */
[----:B----4-:R-:W-:-:S04]  /*0140*/  IMAD.WIDE R6, R13, 0x4, R6 ;  /* 0x000000040d067825 */ /* 0x010fc800078e0206 */
[----:B------:R-:W-:Y:S02]  /*0150*/  IMAD R17, R0, 0xc00, R15 ;  /* 0x00000c0000117824 */ /* 0x000fe400078e020f */
[----:B-----5:R-:W-:-:S04]  /*0160*/  IMAD.WIDE R8, R15, 0x4, R8 ;  /* 0x000000040f087825 */ /* 0x020fc800078e0208 */
[----:B------:R-:W-:Y:S02]  /*0170*/  IMAD R19, R0, 0xc00, R17 ;  /* 0x00000c0000137824 */ /* 0x000fe400078e0211 */
[----:B0-----:R-:W-:-:S04]  /*0180*/  IMAD.WIDE R10, R17, 0x4, R10 ;  /* 0x00000004110a7825 */ /* 0x001fc800078e020a */
[----:B-1----:R-:W-:Y:S01]  /*0190*/  IMAD.WIDE R4, R19, 0x4, R4 ;  /* 0x0000000413047825 */ /* 0x002fe200078e0204 */
[----:B--2---:R-:W-:Y:S04]  /*01a0*/  STG.E.64 desc[UR4][R6.64], R2 ;  /* 0x0000000206007986 */ /* 0x004fe8000c101b04 */
[----:B------:R-:W-:Y:S04]  /*01b0*/  STG.E.64 desc[UR4][R8.64], R2 ;  /* 0x0000000208007986 */ /* 0x000fe8000c101b04 */
[----:B------:R-:W-:Y:S04]  /*01c0*/  STG.E.64 desc[UR4][R10.64], R2 ;  /* 0x000000020a007986 */ /* 0x000fe8000c101b04 */
[----:B------:R-:W-:Y:S01]  /*01d0*/  STG.E.64 desc[UR4][R4.64], R2 ;  /* 0x0000000204007986 */ /* 0x000fe2000c101b04 */
[----:B------:R-:W-:Y:S05]  /*01e0*/  EXIT ;  /* 0x000000000000794d */ /* 0x000fea0003800000 */
.L_x_0:
[----:B------:R-:W-:-:S00]  /*01f0*/  BRA `(.L_x_0) ;  /* 0xfffffffc00fc7947 */ /* 0x000fc0000383ffff */
[----:B------:R-:W-:-:S00]  /*0200*/  NOP ;  /* 0x0000000000007918 */ /* 0x000fc00000000000 */
[----:B------:R-:W-:-:S00]  /*0210*/  NOP ;  /* 0x0000000000007918 */ /* 0x000fc00000000000 */
[----:B------:R-:W-:-:S00]  /*0220*/  NOP ;  /* 0x0000000000007918 */ /* 0x000fc00000000000 */
[----:B------:R-:W-:-:S00]  /*0230*/  NOP ;  /* 0x0000000000007918 */ /* 0x000fc00000000000 */
[----:B------:R-:W-:-:S00]  /*0240*/  NOP ;  /* 0x0000000000007918 */ /* 0x000fc00000000000 */
[----:B------:R-:W-:-:S00]  /*0250*/  NOP ;  /* 0x0000000000007918 */ /* 0x000fc00000000000 */
[----:B------:R-:W-:-:S00]  /*0260*/  NOP ;  /* 0x0000000000007918 */ /* 0x000fc00000000000 */
[----:B------:R-:W-:-:S00]  /*0270*/  NOP ;  /* 0x0000000000007918 */ /* 0x000fc00000000000 */
.L_x_1:


//--------------------- .nv.constant0.triton_poi_fused_cat_67 --------------------------
	.section	.nv.constant0.triton_poi_fused_cat_67,"a",@progbits
	.sectionflags	@""
	.align	4
.nv.constant0.triton_poi_fused_cat_67:
	.zero		572
